	.headerflags	@"EF_CUDA_TEXMODE_UNIFIED EF_CUDA_64BIT_ADDRESS EF_CUDA_ACCELERATORS EF_CUDA_SM90 EF_CUDA_VIRTUAL_SM(EF_CUDA_SM90)"
	.elftype	@"ET_EXEC"


//--------------------- .nv.info                  --------------------------
	.section	.nv.info,"",@"SHT_CUDA_INFO"
	.align	4


	//----- nvinfo : EIATTR_REGCOUNT
	.align		4
        /*0000*/ 	.byte	0x04, 0x2f
        /*0002*/ 	.short	(.L_1 - .L_0)
	.align		4
.L_0:
        /*0004*/ 	.word	index@(triton_poi_fused__unsafe_index_add_34)
        /*0008*/ 	.word	0x00000010


	//----- nvinfo : EIATTR_MIN_STACK_SIZE
	.align		4
.L_1:
        /*000c*/ 	.byte	0x04, 0x12
        /*000e*/ 	.short	(.L_3 - .L_2)
	.align		4
.L_2:
        /*0010*/ 	.word	index@(triton_poi_fused__unsafe_index_add_34)
        /*0014*/ 	.word	0x00000000


	//----- nvinfo : EIATTR_FRAME_SIZE
	.align		4
.L_3:
        /*0018*/ 	.byte	0x04, 0x11
        /*001a*/ 	.short	(.L_5 - .L_4)
	.align		4
.L_4:
        /*001c*/ 	.word	index@(triton_poi_fused__unsafe_index_add_34)
        /*0020*/ 	.word	0x00000000


	//----- nvinfo : EIATTR_MIN_STACK_SIZE
	.align		4
.L_5:
        /*0024*/ 	.byte	0x04, 0x12
        /*0026*/ 	.short	(.L_7 - .L_6)
	.align		4
.L_6:
        /*0028*/ 	.word	index@(triton_poi_fused__unsafe_index_add_34)
        /*002c*/ 	.word	0x00000000
.L_7:


//--------------------- .nv.info.triton_poi_fused__unsafe_index_add_34 --------------------------
	.section	.nv.info.triton_poi_fused__unsafe_index_add_34,"",@"SHT_CUDA_INFO"
	.sectionflags	@""
	.align	4


	//----- nvinfo : EIATTR_CUDA_API_VERSION
	.align		4
        /*0000*/ 	.byte	0x04, 0x37
        /*0002*/ 	.short	(.L_9 - .L_8)
.L_8:
        /*0004*/ 	.word	0x0000007c


	//----- nvinfo : EIATTR_KPARAM_INFO
	.align		4
.L_9:
        /*0008*/ 	.byte	0x04, 0x17
        /*000a*/ 	.short	(.L_11 - .L_10)
.L_10:
        /*000c*/ 	.word	0x00000000
        /*0010*/ 	.short	0x0004
        /*0012*/ 	.short	0x0020
        /*0014*/ 	.byte	0x00, 0xf0, 0x11, 0x00


	//----- nvinfo : EIATTR_KPARAM_INFO
	.align		4
.L_11:
        /*0018*/ 	.byte	0x04, 0x17
        /*001a*/ 	.short	(.L_13 - .L_12)
.L_12:
        /*001c*/ 	.word	0x00000000
        /*0020*/ 	.short	0x0003
        /*0022*/ 	.short	0x0018
        /*0024*/ 	.byte	0x00, 0xf4, 0x21, 0x00


	//----- nvinfo : EIATTR_KPARAM_INFO
	.align		4
.L_13:
        /*0028*/ 	.byte	0x04, 0x17
        /*002a*/ 	.short	(.L_15 - .L_14)
.L_14:
        /*002c*/ 	.word	0x00000000
        /*0030*/ 	.short	0x0002
        /*0032*/ 	.short	0x0010
        /*0034*/ 	.byte	0x00, 0xf4, 0x21, 0x00


	//----- nvinfo : EIATTR_KPARAM_INFO
	.align		4
.L_15:
        /*0038*/ 	.byte	0x04, 0x17
        /*003a*/ 	.short	(.L_17 - .L_16)
.L_16:
        /*003c*/ 	.word	0x00000000
        /*0040*/ 	.short	0x0001
        /*0042*/ 	.short	0x0008
        /*0044*/ 	.byte	0x00, 0xf4, 0x21, 0x00


	//----- nvinfo : EIATTR_KPARAM_INFO
	.align		4
.L_17:
        /*0048*/ 	.byte	0x04, 0x17
        /*004a*/ 	.short	(.L_19 - .L_18)
.L_18:
        /*004c*/ 	.word	0x00000000
        /*0050*/ 	.short	0x0000
        /*0052*/ 	.short	0x0000
        /*0054*/ 	.byte	0x00, 0xf4, 0x21, 0x00


	//----- nvinfo : EIATTR_SPARSE_MMA_MASK
	.align		4
.L_19:
        /*0058*/ 	.byte	0x03, 0x50
        /*005a*/ 	.short	0x0000


	//----- nvinfo : EIATTR_MAXREG_COUNT
	.align		4
        /*005c*/ 	.byte	0x03, 0x1b
        /*005e*/ 	.short	0x00ff


	//----- nvinfo : EIATTR_EXIT_INSTR_OFFSETS
	.align		4
        /*0060*/ 	.byte	0x04, 0x1c
        /*0062*/ 	.short	(.L_21 - .L_20)


	//   ....[0]....
.L_20:
        /*0064*/ 	.word	0x000003f0


	//----- nvinfo : EIATTR_REQNTID
	.align		4
.L_21:
        /*0068*/ 	.byte	0x04, 0x10
        /*006a*/ 	.short	(.L_23 - .L_22)
.L_22:
        /*006c*/ 	.word	0x00000100
        /*0070*/ 	.word	0x00000001
        /*0074*/ 	.word	0x00000001


	//----- nvinfo : EIATTR_CBANK_PARAM_SIZE
	.align		4
.L_23:
        /*0078*/ 	.byte	0x03, 0x19
        /*007a*/ 	.short	0x0024


	//----- nvinfo : EIATTR_PARAM_CBANK
	.align		4
        /*007c*/ 	.byte	0x04, 0x0a
        /*007e*/ 	.short	(.L_25 - .L_24)
	.align		4
.L_24:
        /*0080*/ 	.word	index@(.nv.constant0.triton_poi_fused__unsafe_index_add_34)
        /*0084*/ 	.short	0x0210
        /*0086*/ 	.short	0x0024


	//----- nvinfo : EIATTR_SW_WAR
	.align		4
.L_25:
        /*0088*/ 	.byte	0x04, 0x36
        /*008a*/ 	.short	(.L_27 - .L_26)
.L_26:
        /*008c*/ 	.word	0x00000008
.L_27:


//--------------------- .nv.callgraph             --------------------------
	.section	.nv.callgraph,"",@"SHT_CUDA_CALLGRAPH"
	.align	4
	.sectionentsize	8
	.align		4
        /*0000*/ 	.word	0x00000000
	.align		4
        /*0004*/ 	.word	0xffffffff
	.align		4
        /*0008*/ 	.word	0x00000000
	.align		4
        /*000c*/ 	.word	0xfffffffe
	.align		4
        /*0010*/ 	.word	0x00000000
	.align		4
        /*0014*/ 	.word	0xfffffffd
	.align		4
        /*0018*/ 	.word	0x00000000
	.align		4
        /*001c*/ 	.word	0xfffffffc


//--------------------- .text.triton_poi_fused__unsafe_index_add_34 --------------------------
	.section	.text.triton_poi_fused__unsafe_index_add_34,"ax",@progbits
	.align	128
        .global         triton_poi_fused__unsafe_index_add_34
        .type           triton_poi_fused__unsafe_index_add_34,@function
        .size           triton_poi_fused__unsafe_index_add_34,(.L_x_1 - triton_poi_fused__unsafe_index_add_34)
        .other          triton_poi_fused__unsafe_index_add_34,@"STO_CUDA_ENTRY STV_DEFAULT"
triton_poi_fused__unsafe_index_add_34:
.text.triton_poi_fused__unsafe_index_add_34:
[----:B------:R-:W-:Y:S01]  /*0000*/  LDC R1, c[0x0][0x28] ;  /* 0x00000a00ff017b82 */ /* 0x000fe20000000800 */
[----:B------:R-:W1:Y:S07]  /*0010*/  S2R R0, SR_TID.X ;  /* 0x0000000000007919 */ /* 0x000e6e0000002100 */
[----:B------:R-:W2:Y:S01]  /*0020*/  LDC.64 R4, c[0x0][0x210] ;  /* 0x00008400ff047b82 */ /* 0x000ea20000000a00 */
[----:B------:R-:W-:Y:S01]  /*0030*/  ULDC.64 UR4, c[0x0][0x208] ;  /* 0x0000820000047ab9 */ /* 0x000fe20000000a00 */
[----:B------:R-:W-:Y:S01]  /*0040*/  ULDC.64 UR6, c[0x0][0x218] ;  /* 0x0000860000067ab9 */ /* 0x000fe20000000a00 */
[----:B------:R-:W3:Y:S01]  /*0050*/  S2R R9, SR_CTAID.X ;  /* 0x0000000000097919 */ /* 0x000ee20000002500 */
[----:B------:R-:W-:Y:S01]  /*0060*/  ULDC.64 UR8, c[0x0][0x220] ;  /* 0x0000880000087ab9 */ /* 0x000fe20000000a00 */
[----:B-1----:R-:W-:-:S05]  /*0070*/  IMAD.SHL.U32 R0, R0, 0x2, RZ ;  /* 0x0000000200007824 */ /* 0x002fca00078e00ff */
[----:B------:R-:W-:-:S05]  /*0080*/  LOP3.LUT R0, R0, 0x1fe, RZ, 0xc0, !PT ;  /* 0x000001fe00007812 */ /* 0x000fca00078ec0ff */
[----:B---3--:R-:W-:-:S05]  /*0090*/  IMAD R0, R9, 0x200, R0 ;  /* 0x0000020009007824 */ /* 0x008fca00078e0200 */
[----:B------:R-:W-:-:S04]  /*00a0*/  SHF.R.S32.HI R3, RZ, 0x1f, R0 ;  /* 0x0000001fff037819 */ /* 0x000fc80000011400 */
[----:B------:R-:W-:-:S04]  /*00b0*/  LEA.HI R6, R3, R0, RZ, 0x5 ;  /* 0x0000000003067211 */ /* 0x000fc800078f28ff */
[----:B------:R-:W-:Y:S02]  /*00c0*/  SHF.R.S32.HI R2, RZ, 0x5, R6 ;  /* 0x00000005ff027819 */ /* 0x000fe40000011406 */
[----:B------:R-:W-:Y:S02]  /*00d0*/  LOP3.LUT R7, R6, 0xffffffe0, RZ, 0xc0, !PT ;  /* 0xffffffe006077812 */ /* 0x000fe400078ec0ff */
[----:B------:R-:W-:-:S04]  /*00e0*/  LEA.HI R3, R2, R2, RZ, 0x5 ;  /* 0x0000000202037211 */ /* 0x000fc800078f28ff */
[----:B------:R-:W-:-:S05]  /*00f0*/  LOP3.LUT R3, R3, 0xffffffe0, RZ, 0xc0, !PT ;  /* 0xffffffe003037812 */ /* 0x000fca00078ec0ff */
[----:B------:R-:W-:-:S04]  /*0100*/  IMAD.IADD R3, R2, 0x1, -R3 ;  /* 0x0000000102037824 */ /* 0x000fc800078e0a03 */
[----:B--2---:R-:W-:-:S04]  /*0110*/  IMAD.WIDE R2, R3, 0x8, R4 ;  /* 0x0000000803027825 */ /* 0x004fc800078e0204 */
[----:B------:R-:W-:Y:S02]  /*0120*/  IMAD.IADD R7, R0, 0x1, -R7 ;  /* 0x0000000100077824 */ /* 0x000fe400078e0a07 */
[----:B------:R-:W2:Y:S02]  /*0130*/  LDG.E.EL.64 R2, desc[UR4][R2.64] ;  /* 0x0000000402027981 */ /* 0x000ea4000c2e1b00 */
[----:B------:R-:W-:-:S06]  /*0140*/  IMAD.WIDE R4, R7, 0x8, R4 ;  /* 0x0000000807047825 */ /* 0x000fcc00078e0204 */
[----:B------:R-:W3:Y:S01]  /*0150*/  LDG.E.EL.128 R4, desc[UR4][R4.64] ;  /* 0x0000000404047981 */ /* 0x000ee2000c2e1d00 */
[----:B------:R-:W-:-:S04]  /*0160*/  SHF.R.S32.HI R9, RZ, 0x16, R9 ;  /* 0x00000016ff097819 */ /* 0x000fc80000011409 */
[----:B------:R-:W-:-:S04]  /*0170*/  SGXT R9, R9, 0x1 ;  /* 0x000000010909781a */ /* 0x000fc80000000200 */
[----:B------:R-:W-:-:S04]  /*0180*/  LEA.HI R9, R9, R0, RZ, 0xa ;  /* 0x0000000009097211 */ /* 0x000fc800078f50ff */
[----:B------:R-:W-:-:S05]  /*0190*/  SHF.R.S32.HI R9, RZ, 0xa, R9 ;  /* 0x0000000aff097819 */ /* 0x000fca0000011409 */
[----:B------:R-:W-:Y:S01]  /*01a0*/  IMAD.SHL.U32 R9, R9, 0x100, RZ ;  /* 0x0000010009097824 */ /* 0x000fe200078e00ff */
[----:B--2---:R-:W-:-:S04]  /*01b0*/  SHF.R.U32.HI R11, RZ, 0x1b, R3 ;  /* 0x0000001bff0b7819 */ /* 0x004fc80000011603 */
[----:B------:R-:W-:-:S04]  /*01c0*/  LOP3.LUT R11, R11, 0x10, RZ, 0xc0, !PT ;  /* 0x000000100b0b7812 */ /* 0x000fc800078ec0ff */
[----:B------:R-:W-:Y:S02]  /*01d0*/  IADD3 R11, P0, R2, R11, RZ ;  /* 0x0000000b020b7210 */ /* 0x000fe40007f1e0ff */
[----:B---3--:R-:W-:Y:S02]  /*01e0*/  SHF.R.U32.HI R10, RZ, 0x1b, R5 ;  /* 0x0000001bff0a7819 */ /* 0x008fe40000011605 */
[----:B------:R-:W-:Y:S01]  /*01f0*/  SHF.R.S32.HI R2, RZ, 0x1f, R9 ;  /* 0x0000001fff027819 */ /* 0x000fe20000011409 */
[----:B------:R-:W-:Y:S01]  /*0200*/  IMAD.X R12, RZ, RZ, R3, P0 ;  /* 0x000000ffff0c7224 */ /* 0x000fe200000e0603 */
[----:B------:R-:W-:Y:S02]  /*0210*/  LEA R9, P0, R11, R9, 0x4 ;  /* 0x000000090b097211 */ /* 0x000fe400078020ff */
[----:B------:R-:W-:Y:S02]  /*0220*/  SHF.R.U32.HI R8, RZ, 0x1b, R7 ;  /* 0x0000001bff087819 */ /* 0x000fe40000011607 */
[----:B------:R-:W-:-:S02]  /*0230*/  LOP3.LUT R3, R10, 0x10, RZ, 0xc0, !PT ;  /* 0x000000100a037812 */ /* 0x000fc400078ec0ff */
[----:B------:R-:W-:Y:S02]  /*0240*/  LEA.HI.X R11, R11, R2, R12, 0x4, P0 ;  /* 0x000000020b0b7211 */ /* 0x000fe400000f240c */
[----:B------:R-:W-:Y:S02]  /*0250*/  LOP3.LUT R8, R8, 0x10, RZ, 0xc0, !PT ;  /* 0x0000001008087812 */ /* 0x000fe400078ec0ff */
[-C--:B------:R-:W-:Y:S02]  /*0260*/  IADD3 R3, P0, P1, R3, R9.reuse, R4 ;  /* 0x0000000903037210 */ /* 0x080fe4000791e004 */
[----:B------:R-:W-:Y:S02]  /*0270*/  IADD3 R2, P2, P3, R8, R9, R6 ;  /* 0x0000000908027210 */ /* 0x000fe40007b5e006 */
[-C--:B------:R-:W-:Y:S01]  /*0280*/  IADD3.X R4, RZ, R11.reuse, R5, P0, P1 ;  /* 0x0000000bff047210 */ /* 0x080fe200007e2405 */
[C---:B------:R-:W-:Y:S01]  /*0290*/  IMAD.SHL.U32 R8, R3.reuse, 0x4, RZ ;  /* 0x0000000403087824 */ /* 0x040fe200078e00ff */
[----:B------:R-:W-:Y:S01]  /*02a0*/  IADD3.X R7, RZ, R11, R7, P2, P3 ;  /* 0x0000000bff077210 */ /* 0x000fe200017e6407 */
[----:B------:R-:W-:Y:S01]  /*02b0*/  IMAD.SHL.U32 R10, R2, 0x4, RZ ;  /* 0x00000004020a7824 */ /* 0x000fe200078e00ff */
[----:B------:R-:W-:-:S02]  /*02c0*/  SHF.L.U64.HI R3, R3, 0x2, R4 ;  /* 0x0000000203037819 */ /* 0x000fc40000010204 */
[----:B------:R-:W-:Y:S02]  /*02d0*/  IADD3 R4, P0, R8, UR6, RZ ;  /* 0x0000000608047c10 */ /* 0x000fe4000ff1e0ff */
[----:B------:R-:W-:Y:S02]  /*02e0*/  IADD3 R6, P1, R10, UR6, RZ ;  /* 0x000000060a067c10 */ /* 0x000fe4000ff3e0ff */
[----:B------:R-:W-:Y:S02]  /*02f0*/  IADD3.X R5, R3, UR7, RZ, P0, !PT ;  /* 0x0000000703057c10 */ /* 0x000fe400087fe4ff */
[----:B------:R-:W-:Y:S02]  /*0300*/  SHF.L.U64.HI R2, R2, 0x2, R7 ;  /* 0x0000000202027819 */ /* 0x000fe40000010207 */
[----:B------:R-:W-:Y:S01]  /*0310*/  IADD3 R8, P2, R8, UR8, RZ ;  /* 0x0000000808087c10 */ /* 0x000fe2000ff5e0ff */
[----:B------:R-:W2:Y:S01]  /*0320*/  LDG.E.EL R4, desc[UR4][R4.64] ;  /* 0x0000000404047981 */ /* 0x000ea2000c2e1900 */
[----:B------:R-:W-:-:S02]  /*0330*/  IADD3 R10, P0, R10, UR8, RZ ;  /* 0x000000080a0a7c10 */ /* 0x000fc4000ff1e0ff */
[----:B------:R-:W-:Y:S02]  /*0340*/  IADD3.X R9, R3, UR9, RZ, P2, !PT ;  /* 0x0000000903097c10 */ /* 0x000fe400097fe4ff */
[----:B------:R-:W-:Y:S02]  /*0350*/  IADD3.X R11, R2, UR9, RZ, P0, !PT ;  /* 0x00000009020b7c10 */ /* 0x000fe400087fe4ff */
[----:B------:R-:W-:Y:S02]  /*0360*/  IADD3.X R7, R2, UR7, RZ, P1, !PT ;  /* 0x0000000702077c10 */ /* 0x000fe40008ffe4ff */
[----:B------:R-:W2:Y:S01]  /*0370*/  LDG.E.EL R9, desc[UR4][R8.64] ;  /* 0x0000000408097981 */ /* 0x000ea2000c2e1900 */
[----:B------:R-:W1:Y:S03]  /*0380*/  LDC.64 R2, c[0x0][0x228] ;  /* 0x00008a00ff027b82 */ /* 0x000e660000000a00 */
[----:B------:R-:W3:Y:S04]  /*0390*/  LDG.E.EL R6, desc[UR4][R6.64] ;  /* 0x0000000406067981 */ /* 0x000ee8000c2e1900 */
[----:B------:R-:W3:Y:S01]  /*03a0*/  LDG.E.EL R11, desc[UR4][R10.64] ;  /* 0x000000040a0b7981 */ /* 0x000ee2000c2e1900 */
[----:B-1----:R-:W-:-:S04]  /*03b0*/  IMAD.WIDE R2, R0, 0x4, R2 ;  /* 0x0000000400027825 */ /* 0x002fc800078e0202 */
[----:B--2---:R-:W-:Y:S01]  /*03c0*/  FADD R12, R4, R9 ;  /* 0x00000009040c7221 */ /* 0x004fe20000000000 */
[----:B---3--:R-:W-:-:S05]  /*03d0*/  FADD R13, R6, R11 ;  /* 0x0000000b060d7221 */ /* 0x008fca0000000000 */
[----:B------:R-:W-:Y:S01]  /*03e0*/  STG.E.64 desc[UR4][R2.64], R12 ;  /* 0x0000000c02007986 */ /* 0x000fe2000c101b04 */
[----:B------:R-:W-:Y:S05]  /*03f0*/  EXIT ;  /* 0x000000000000794d */ /* 0x000fea0003800000 */
.L_x_0:
[----:B------:R-:W-:-:S00]  /*0400*/  BRA `(.L_x_0) ;  /* 0xfffffffc00fc7947 */ /* 0x000fc0000383ffff */
[----:B------:R-:W-:-:S00]  /*0410*/  NOP ;  /* 0x0000000000007918 */ /* 0x000fc00000000000 */
        /* <DEDUP_REMOVED lines=14> */
.L_x_1:


//--------------------- .nv.constant0.triton_poi_fused__unsafe_index_add_34 --------------------------
	.section	.nv.constant0.triton_poi_fused__unsafe_index_add_34,"a",@progbits
	.sectionflags	@""
	.align	4
.nv.constant0.triton_poi_fused__unsafe_index_add_34:
	.zero		564
